//
// Generated by NVIDIA NVVM Compiler
//
// Compiler Build ID: CL-36424714
// Cuda compilation tools, release 13.0, V13.0.88
// Based on NVVM 20.0.0
//

.version 9.0
.target sm_100
.address_size 64

	// .globl	_Z17mat_scale_non_colPfiif

.visible .entry _Z17mat_scale_non_colPfiif(
	.param .u64 .ptr .align 1 _Z17mat_scale_non_colPfiif_param_0,
	.param .u32 _Z17mat_scale_non_colPfiif_param_1,
	.param .u32 _Z17mat_scale_non_colPfiif_param_2,
	.param .f32 _Z17mat_scale_non_colPfiif_param_3
)
{
	.reg .pred 	%p<12>;
	.reg .b32 	%r<38>;
	.reg .b32 	%f<60>;
	.reg .b64 	%rd<12>;

	ld.param.u64 	%rd3, [_Z17mat_scale_non_colPfiif_param_0];
	ld.param.u32 	%r24, [_Z17mat_scale_non_colPfiif_param_1];
	ld.param.u32 	%r23, [_Z17mat_scale_non_colPfiif_param_2];
	ld.param.f32 	%f1, [_Z17mat_scale_non_colPfiif_param_3];
	cvta.to.global.u64 	%rd1, %rd3;
	mov.u32 	%r25, %ctaid.x;
	mov.u32 	%r26, %ntid.x;
	mov.u32 	%r27, %tid.x;
	mad.lo.s32 	%r1, %r25, %r26, %r27;
	setp.ge.s32 	%p1, %r1, %r24;
	setp.lt.s32 	%p2, %r23, 1;
	or.pred  	%p3, %p1, %p2;
	@%p3 bra 	$L__BB0_13;
	mul.lo.s32 	%r2, %r23, %r1;
	and.b32  	%r3, %r23, 15;
	setp.lt.u32 	%p4, %r23, 16;
	mov.b32 	%r34, 0;
	@%p4 bra 	$L__BB0_4;
	and.b32  	%r34, %r23, 2147483632;
	neg.s32 	%r32, %r34;
	add.s64 	%rd2, %rd1, 32;
	mov.u32 	%r31, %r2;
$L__BB0_3:
	.pragma "nounroll";
	mul.wide.s32 	%rd4, %r31, 4;
	add.s64 	%rd5, %rd2, %rd4;
	ld.global.f32 	%f2, [%rd5+-32];
	mul.f32 	%f3, %f1, %f2;
	st.global.f32 	[%rd5+-32], %f3;
	ld.global.f32 	%f4, [%rd5+-28];
	mul.f32 	%f5, %f1, %f4;
	st.global.f32 	[%rd5+-28], %f5;
	ld.global.f32 	%f6, [%rd5+-24];
	mul.f32 	%f7, %f1, %f6;
	st.global.f32 	[%rd5+-24], %f7;
	ld.global.f32 	%f8, [%rd5+-20];
	mul.f32 	%f9, %f1, %f8;
	st.global.f32 	[%rd5+-20], %f9;
	ld.global.f32 	%f10, [%rd5+-16];
	mul.f32 	%f11, %f1, %f10;
	st.global.f32 	[%rd5+-16], %f11;
	ld.global.f32 	%f12, [%rd5+-12];
	mul.f32 	%f13, %f1, %f12;
	st.global.f32 	[%rd5+-12], %f13;
	ld.global.f32 	%f14, [%rd5+-8];
	mul.f32 	%f15, %f1, %f14;
	st.global.f32 	[%rd5+-8], %f15;
	ld.global.f32 	%f16, [%rd5+-4];
	mul.f32 	%f17, %f1, %f16;
	st.global.f32 	[%rd5+-4], %f17;
	ld.global.f32 	%f18, [%rd5];
	mul.f32 	%f19, %f1, %f18;
	st.global.f32 	[%rd5], %f19;
	ld.global.f32 	%f20, [%rd5+4];
	mul.f32 	%f21, %f1, %f20;
	st.global.f32 	[%rd5+4], %f21;
	ld.global.f32 	%f22, [%rd5+8];
	mul.f32 	%f23, %f1, %f22;
	st.global.f32 	[%rd5+8], %f23;
	ld.global.f32 	%f24, [%rd5+12];
	mul.f32 	%f25, %f1, %f24;
	st.global.f32 	[%rd5+12], %f25;
	ld.global.f32 	%f26, [%rd5+16];
	mul.f32 	%f27, %f1, %f26;
	st.global.f32 	[%rd5+16], %f27;
	ld.global.f32 	%f28, [%rd5+20];
	mul.f32 	%f29, %f1, %f28;
	st.global.f32 	[%rd5+20], %f29;
	ld.global.f32 	%f30, [%rd5+24];
	mul.f32 	%f31, %f1, %f30;
	st.global.f32 	[%rd5+24], %f31;
	ld.global.f32 	%f32, [%rd5+28];
	mul.f32 	%f33, %f1, %f32;
	st.global.f32 	[%rd5+28], %f33;
	add.s32 	%r32, %r32, 16;
	add.s32 	%r31, %r31, 16;
	setp.ne.s32 	%p5, %r32, 0;
	@%p5 bra 	$L__BB0_3;
$L__BB0_4:
	setp.eq.s32 	%p6, %r3, 0;
	@%p6 bra 	$L__BB0_13;
	and.b32  	%r11, %r23, 7;
	setp.lt.u32 	%p7, %r3, 8;
	@%p7 bra 	$L__BB0_7;
	add.s32 	%r29, %r34, %r2;
	mul.wide.s32 	%rd6, %r29, 4;
	add.s64 	%rd7, %rd1, %rd6;
	ld.global.f32 	%f34, [%rd7];
	mul.f32 	%f35, %f1, %f34;
	st.global.f32 	[%rd7], %f35;
	ld.global.f32 	%f36, [%rd7+4];
	mul.f32 	%f37, %f1, %f36;
	st.global.f32 	[%rd7+4], %f37;
	ld.global.f32 	%f38, [%rd7+8];
	mul.f32 	%f39, %f1, %f38;
	st.global.f32 	[%rd7+8], %f39;
	ld.global.f32 	%f40, [%rd7+12];
	mul.f32 	%f41, %f1, %f40;
	st.global.f32 	[%rd7+12], %f41;
	ld.global.f32 	%f42, [%rd7+16];
	mul.f32 	%f43, %f1, %f42;
	st.global.f32 	[%rd7+16], %f43;
	ld.global.f32 	%f44, [%rd7+20];
	mul.f32 	%f45, %f1, %f44;
	st.global.f32 	[%rd7+20], %f45;
	ld.global.f32 	%f46, [%rd7+24];
	mul.f32 	%f47, %f1, %f46;
	st.global.f32 	[%rd7+24], %f47;
	ld.global.f32 	%f48, [%rd7+28];
	mul.f32 	%f49, %f1, %f48;
	st.global.f32 	[%rd7+28], %f49;
	add.s32 	%r34, %r34, 8;
$L__BB0_7:
	setp.eq.s32 	%p8, %r11, 0;
	@%p8 bra 	$L__BB0_13;
	and.b32  	%r14, %r23, 3;
	setp.lt.u32 	%p9, %r11, 4;
	@%p9 bra 	$L__BB0_10;
	add.s32 	%r30, %r34, %r2;
	mul.wide.s32 	%rd8, %r30, 4;
	add.s64 	%rd9, %rd1, %rd8;
	ld.global.f32 	%f50, [%rd9];
	mul.f32 	%f51, %f1, %f50;
	st.global.f32 	[%rd9], %f51;
	ld.global.f32 	%f52, [%rd9+4];
	mul.f32 	%f53, %f1, %f52;
	st.global.f32 	[%rd9+4], %f53;
	ld.global.f32 	%f54, [%rd9+8];
	mul.f32 	%f55, %f1, %f54;
	st.global.f32 	[%rd9+8], %f55;
	ld.global.f32 	%f56, [%rd9+12];
	mul.f32 	%f57, %f1, %f56;
	st.global.f32 	[%rd9+12], %f57;
	add.s32 	%r34, %r34, 4;
$L__BB0_10:
	setp.eq.s32 	%p10, %r14, 0;
	@%p10 bra 	$L__BB0_13;
	add.s32 	%r37, %r34, %r2;
	neg.s32 	%r36, %r14;
$L__BB0_12:
	.pragma "nounroll";
	mul.wide.s32 	%rd10, %r37, 4;
	add.s64 	%rd11, %rd1, %rd10;
	ld.global.f32 	%f58, [%rd11];
	mul.f32 	%f59, %f1, %f58;
	st.global.f32 	[%rd11], %f59;
	add.s32 	%r37, %r37, 1;
	add.s32 	%r36, %r36, 1;
	setp.ne.s32 	%p11, %r36, 0;
	@%p11 bra 	$L__BB0_12;
$L__BB0_13:
	ret;

}
	// .globl	_Z13mat_scale_colPfiif
.visible .entry _Z13mat_scale_colPfiif(
	.param .u64 .ptr .align 1 _Z13mat_scale_colPfiif_param_0,
	.param .u32 _Z13mat_scale_colPfiif_param_1,
	.param .u32 _Z13mat_scale_colPfiif_param_2,
	.param .f32 _Z13mat_scale_colPfiif_param_3
)
{
	.reg .pred 	%p<12>;
	.reg .b32 	%r<38>;
	.reg .b32 	%f<60>;
	.reg .b64 	%rd<39>;

	ld.param.u64 	%rd2, [_Z13mat_scale_colPfiif_param_0];
	ld.param.u32 	%r23, [_Z13mat_scale_colPfiif_param_1];
	ld.param.u32 	%r24, [_Z13mat_scale_colPfiif_param_2];
	ld.param.f32 	%f1, [_Z13mat_scale_colPfiif_param_3];
	cvta.to.global.u64 	%rd1, %rd2;
	mov.u32 	%r25, %ctaid.x;
	mov.u32 	%r26, %ntid.x;
	mov.u32 	%r27, %tid.x;
	mad.lo.s32 	%r1, %r25, %r26, %r27;
	setp.ge.s32 	%p1, %r1, %r24;
	setp.lt.s32 	%p2, %r23, 1;
	or.pred  	%p3, %p1, %p2;
	@%p3 bra 	$L__BB1_13;
	and.b32  	%r2, %r23, 15;
	setp.lt.u32 	%p4, %r23, 16;
	mov.b32 	%r34, 0;
	@%p4 bra 	$L__BB1_4;
	and.b32  	%r34, %r23, 2147483632;
	neg.s32 	%r32, %r34;
	shl.b32 	%r5, %r24, 4;
	mul.wide.s32 	%rd5, %r24, 4;
	mov.u32 	%r31, %r1;
$L__BB1_3:
	.pragma "nounroll";
	mul.wide.s32 	%rd3, %r31, 4;
	add.s64 	%rd4, %rd1, %rd3;
	ld.global.f32 	%f2, [%rd4];
	mul.f32 	%f3, %f1, %f2;
	st.global.f32 	[%rd4], %f3;
	add.s64 	%rd6, %rd4, %rd5;
	ld.global.f32 	%f4, [%rd6];
	mul.f32 	%f5, %f1, %f4;
	st.global.f32 	[%rd6], %f5;
	add.s64 	%rd7, %rd6, %rd5;
	ld.global.f32 	%f6, [%rd7];
	mul.f32 	%f7, %f1, %f6;
	st.global.f32 	[%rd7], %f7;
	add.s64 	%rd8, %rd7, %rd5;
	ld.global.f32 	%f8, [%rd8];
	mul.f32 	%f9, %f1, %f8;
	st.global.f32 	[%rd8], %f9;
	add.s64 	%rd9, %rd8, %rd5;
	ld.global.f32 	%f10, [%rd9];
	mul.f32 	%f11, %f1, %f10;
	st.global.f32 	[%rd9], %f11;
	add.s64 	%rd10, %rd9, %rd5;
	ld.global.f32 	%f12, [%rd10];
	mul.f32 	%f13, %f1, %f12;
	st.global.f32 	[%rd10], %f13;
	add.s64 	%rd11, %rd10, %rd5;
	ld.global.f32 	%f14, [%rd11];
	mul.f32 	%f15, %f1, %f14;
	st.global.f32 	[%rd11], %f15;
	add.s64 	%rd12, %rd11, %rd5;
	ld.global.f32 	%f16, [%rd12];
	mul.f32 	%f17, %f1, %f16;
	st.global.f32 	[%rd12], %f17;
	add.s64 	%rd13, %rd12, %rd5;
	ld.global.f32 	%f18, [%rd13];
	mul.f32 	%f19, %f1, %f18;
	st.global.f32 	[%rd13], %f19;
	add.s64 	%rd14, %rd13, %rd5;
	ld.global.f32 	%f20, [%rd14];
	mul.f32 	%f21, %f1, %f20;
	st.global.f32 	[%rd14], %f21;
	add.s64 	%rd15, %rd14, %rd5;
	ld.global.f32 	%f22, [%rd15];
	mul.f32 	%f23, %f1, %f22;
	st.global.f32 	[%rd15], %f23;
	add.s64 	%rd16, %rd15, %rd5;
	ld.global.f32 	%f24, [%rd16];
	mul.f32 	%f25, %f1, %f24;
	st.global.f32 	[%rd16], %f25;
	add.s64 	%rd17, %rd16, %rd5;
	ld.global.f32 	%f26, [%rd17];
	mul.f32 	%f27, %f1, %f26;
	st.global.f32 	[%rd17], %f27;
	add.s64 	%rd18, %rd17, %rd5;
	ld.global.f32 	%f28, [%rd18];
	mul.f32 	%f29, %f1, %f28;
	st.global.f32 	[%rd18], %f29;
	add.s64 	%rd19, %rd18, %rd5;
	ld.global.f32 	%f30, [%rd19];
	mul.f32 	%f31, %f1, %f30;
	st.global.f32 	[%rd19], %f31;
	add.s64 	%rd20, %rd19, %rd5;
	ld.global.f32 	%f32, [%rd20];
	mul.f32 	%f33, %f1, %f32;
	st.global.f32 	[%rd20], %f33;
	add.s32 	%r32, %r32, 16;
	add.s32 	%r31, %r31, %r5;
	setp.ne.s32 	%p5, %r32, 0;
	@%p5 bra 	$L__BB1_3;
$L__BB1_4:
	setp.eq.s32 	%p6, %r2, 0;
	@%p6 bra 	$L__BB1_13;
	and.b32  	%r11, %r23, 7;
	setp.lt.u32 	%p7, %r2, 8;
	@%p7 bra 	$L__BB1_7;
	mad.lo.s32 	%r29, %r34, %r24, %r1;
	mul.wide.s32 	%rd21, %r29, 4;
	add.s64 	%rd22, %rd1, %rd21;
	ld.global.f32 	%f34, [%rd22];
	mul.f32 	%f35, %f1, %f34;
	st.global.f32 	[%rd22], %f35;
	mul.wide.s32 	%rd23, %r24, 4;
	add.s64 	%rd24, %rd22, %rd23;
	ld.global.f32 	%f36, [%rd24];
	mul.f32 	%f37, %f1, %f36;
	st.global.f32 	[%rd24], %f37;
	add.s64 	%rd25, %rd24, %rd23;
	ld.global.f32 	%f38, [%rd25];
	mul.f32 	%f39, %f1, %f38;
	st.global.f32 	[%rd25], %f39;
	add.s64 	%rd26, %rd25, %rd23;
	ld.global.f32 	%f40, [%rd26];
	mul.f32 	%f41, %f1, %f40;
	st.global.f32 	[%rd26], %f41;
	add.s64 	%rd27, %rd26, %rd23;
	ld.global.f32 	%f42, [%rd27];
	mul.f32 	%f43, %f1, %f42;
	st.global.f32 	[%rd27], %f43;
	add.s64 	%rd28, %rd27, %rd23;
	ld.global.f32 	%f44, [%rd28];
	mul.f32 	%f45, %f1, %f44;
	st.global.f32 	[%rd28], %f45;
	add.s64 	%rd29, %rd28, %rd23;
	ld.global.f32 	%f46, [%rd29];
	mul.f32 	%f47, %f1, %f46;
	st.global.f32 	[%rd29], %f47;
	add.s64 	%rd30, %rd29, %rd23;
	ld.global.f32 	%f48, [%rd30];
	mul.f32 	%f49, %f1, %f48;
	st.global.f32 	[%rd30], %f49;
	add.s32 	%r34, %r34, 8;
$L__BB1_7:
	setp.eq.s32 	%p8, %r11, 0;
	@%p8 bra 	$L__BB1_13;
	and.b32  	%r14, %r23, 3;
	setp.lt.u32 	%p9, %r11, 4;
	@%p9 bra 	$L__BB1_10;
	mad.lo.s32 	%r30, %r34, %r24, %r1;
	mul.wide.s32 	%rd31, %r30, 4;
	add.s64 	%rd32, %rd1, %rd31;
	ld.global.f32 	%f50, [%rd32];
	mul.f32 	%f51, %f1, %f50;
	st.global.f32 	[%rd32], %f51;
	mul.wide.s32 	%rd33, %r24, 4;
	add.s64 	%rd34, %rd32, %rd33;
	ld.global.f32 	%f52, [%rd34];
	mul.f32 	%f53, %f1, %f52;
	st.global.f32 	[%rd34], %f53;
	add.s64 	%rd35, %rd34, %rd33;
	ld.global.f32 	%f54, [%rd35];
	mul.f32 	%f55, %f1, %f54;
	st.global.f32 	[%rd35], %f55;
	add.s64 	%rd36, %rd35, %rd33;
	ld.global.f32 	%f56, [%rd36];
	mul.f32 	%f57, %f1, %f56;
	st.global.f32 	[%rd36], %f57;
	add.s32 	%r34, %r34, 4;
$L__BB1_10:
	setp.eq.s32 	%p10, %r14, 0;
	@%p10 bra 	$L__BB1_13;
	mad.lo.s32 	%r37, %r34, %r24, %r1;
	neg.s32 	%r36, %r14;
$L__BB1_12:
	.pragma "nounroll";
	mul.wide.s32 	%rd37, %r37, 4;
	add.s64 	%rd38, %rd1, %rd37;
	ld.global.f32 	%f58, [%rd38];
	mul.f32 	%f59, %f1, %f58;
	st.global.f32 	[%rd38], %f59;
	add.s32 	%r37, %r37, %r24;
	add.s32 	%r36, %r36, 1;
	setp.ne.s32 	%p11, %r36, 0;
	@%p11 bra 	$L__BB1_12;
$L__BB1_13:
	ret;

}


// ===== COMPILED SASS (sm_100) =====

	.target	sm_100

	.elftype	@"ET_EXEC"


//--------------------- .note.nv.tkinfo           --------------------------
	.section	.note.nv.tkinfo,"",@"SHT_NOTE"
	.sectionflags	@"SHF_NOTE_NV_TKINFO"
	.tkinfo
        /*0018*/ 	.word	0x00000002
        /*0030*/ 	.string	""
        /*0030*/ 	.string	"ptxas"
        /*0030*/ 	.string	"Cuda compilation tools, release 13.0, V13.0.88"
        /*0030*/ 	.string	"Build cuda_13.0.r13.0/compiler.36424714_0"
        /*0030*/ 	.string	"-arch sm_100 -m 64 "



//--------------------- .note.nv.cuinfo           --------------------------
	.section	.note.nv.cuinfo,"",@"SHT_NOTE"
	.sectionflags	@"SHF_NOTE_NV_CUINFO"
        /*0018*/ 	.short	0x0002
        /*001a*/ 	.short	0x0064
        /*001c*/ 	.short	0x0082
	.zero		2


//--------------------- .nv.info                  --------------------------
	.section	.nv.info,"",@"SHT_CUDA_INFO"
	.align	4


	//----- nvinfo : EIATTR_REGCOUNT
	.align		4
        /*0000*/ 	.byte	0x04, 0x2f
        /*0002*/ 	.short	(.L_1 - .L_0)
	.align		4
.L_0:
        /*0004*/ 	.word	index@(_Z17mat_scale_non_colPfiif)
        /*0008*/ 	.word	0x00000020


	//----- nvinfo : EIATTR_FRAME_SIZE
	.align		4
.L_1:
        /*000c*/ 	.byte	0x04, 0x11
        /*000e*/ 	.short	(.L_3 - .L_2)
	.align		4
.L_2:
        /*0010*/ 	.word	index@(_Z17mat_scale_non_colPfiif)
        /*0014*/ 	.word	0x00000000


	//----- nvinfo : EIATTR_REGCOUNT
	.align		4
.L_3:
        /*0018*/ 	.byte	0x04, 0x2f
        /*001a*/ 	.short	(.L_5 - .L_4)
	.align		4
.L_4:
        /*001c*/ 	.word	index@(_Z13mat_scale_colPfiif)
        /*0020*/ 	.word	0x0000001a


	//----- nvinfo : EIATTR_FRAME_SIZE
	.align		4
.L_5:
        /*0024*/ 	.byte	0x04, 0x11
        /*0026*/ 	.short	(.L_7 - .L_6)
	.align		4
.L_6:
        /*0028*/ 	.word	index@(_Z13mat_scale_colPfiif)
        /*002c*/ 	.word	0x00000000


	//----- nvinfo : EIATTR_MIN_STACK_SIZE
	.align		4
.L_7:
        /*0030*/ 	.byte	0x04, 0x12
        /*0032*/ 	.short	(.L_9 - .L_8)
	.align		4
.L_8:
        /*0034*/ 	.word	index@(_Z13mat_scale_colPfiif)
        /*0038*/ 	.word	0x00000000


	//----- nvinfo : EIATTR_MIN_STACK_SIZE
	.align		4
.L_9:
        /*003c*/ 	.byte	0x04, 0x12
        /*003e*/ 	.short	(.L_11 - .L_10)
	.align		4
.L_10:
        /*0040*/ 	.word	index@(_Z17mat_scale_non_colPfiif)
        /*0044*/ 	.word	0x00000000
.L_11:


//--------------------- .nv.compat                --------------------------
	.section	.nv.compat,"",@"SHT_CUDA_COMPAT_INFO"
	.align	4
        /*0000*/ 	.byte	0x02, 0x09, 0x00, 0x00, 0x02, 0x02, 0x01, 0x00, 0x02, 0x05, 0x05, 0x00, 0x03, 0x07, 0x01, 0x01
        /*0010*/ 	.byte	0x02, 0x03, 0x00, 0x00, 0x02, 0x06, 0x01, 0x00, 0x04, 0x0b, 0x08, 0x00, 0x09, 0x00, 0x00, 0x00
        /*0020*/ 	.byte	0x00, 0x00, 0x00, 0x00


//--------------------- .nv.info._Z13mat_scale_colPfiif --------------------------
	.section	.nv.info._Z13mat_scale_colPfiif,"",@"SHT_CUDA_INFO"
	.sectionflags	@""
	.align	4


	//----- nvinfo : EIATTR_CUDA_API_VERSION
	.align		4
        /*0000*/ 	.byte	0x04, 0x37
        /*0002*/ 	.short	(.L_13 - .L_12)
.L_12:
        /*0004*/ 	.word	0x00000082


	//----- nvinfo : EIATTR_KPARAM_INFO
	.align		4
.L_13:
        /*0008*/ 	.byte	0x04, 0x17
        /*000a*/ 	.short	(.L_15 - .L_14)
.L_14:
        /*000c*/ 	.word	0x00000000
        /*0010*/ 	.short	0x0003
        /*0012*/ 	.short	0x0010
        /*0014*/ 	.byte	0x00, 0xf0, 0x11, 0x00


	//----- nvinfo : EIATTR_KPARAM_INFO
	.align		4
.L_15:
        /*0018*/ 	.byte	0x04, 0x17
        /*001a*/ 	.short	(.L_17 - .L_16)
.L_16:
        /*001c*/ 	.word	0x00000000
        /*0020*/ 	.short	0x0002
        /*0022*/ 	.short	0x000c
        /*0024*/ 	.byte	0x00, 0xf0, 0x11, 0x00


	//----- nvinfo : EIATTR_KPARAM_INFO
	.align		4
.L_17:
        /*0028*/ 	.byte	0x04, 0x17
        /*002a*/ 	.short	(.L_19 - .L_18)
.L_18:
        /*002c*/ 	.word	0x00000000
        /*0030*/ 	.short	0x0001
        /*0032*/ 	.short	0x0008
        /*0034*/ 	.byte	0x00, 0xf0, 0x11, 0x00


	//----- nvinfo : EIATTR_KPARAM_INFO
	.align		4
.L_19:
        /*0038*/ 	.byte	0x04, 0x17
        /*003a*/ 	.short	(.L_21 - .L_20)
.L_20:
        /*003c*/ 	.word	0x00000000
        /*0040*/ 	.short	0x0000
        /*0042*/ 	.short	0x0000
        /*0044*/ 	.byte	0x00, 0xf5, 0x21, 0x00


	//----- nvinfo : EIATTR_SPARSE_MMA_MASK
	.align		4
.L_21:
        /*0048*/ 	.byte	0x03, 0x50
        /*004a*/ 	.short	0x0000


	//----- nvinfo : EIATTR_MAXREG_COUNT
	.align		4
        /*004c*/ 	.byte	0x03, 0x1b
        /*004e*/ 	.short	0x00ff


	//----- nvinfo : EIATTR_MERCURY_ISA_VERSION
	.align		4
        /*0050*/ 	.byte	0x03, 0x5f
        /*0052*/ 	.short	0x0101


	//----- nvinfo : EIATTR_VRC_CTA_INIT_COUNT
	.align		4
        /*0054*/ 	.byte	0x02, 0x4a
	.zero		1
	.zero		1


	//----- nvinfo : EIATTR_EXIT_INSTR_OFFSETS
	.align		4
        /*0058*/ 	.byte	0x04, 0x1c
        /*005a*/ 	.short	(.L_23 - .L_22)


	//   ....[0]....
.L_22:
        /*005c*/ 	.word	0x00000080


	//   ....[1]....
        /*0060*/ 	.word	0x00000580


	//   ....[2]....
        /*0064*/ 	.word	0x00000810


	//   ....[3]....
        /*0068*/ 	.word	0x000009a0


	//   ....[4]....
        /*006c*/ 	.word	0x00000a70


	//----- nvinfo : EIATTR_CBANK_PARAM_SIZE
	.align		4
.L_23:
        /*0070*/ 	.byte	0x03, 0x19
        /*0072*/ 	.short	0x0014


	//----- nvinfo : EIATTR_PARAM_CBANK
	.align		4
        /*0074*/ 	.byte	0x04, 0x0a
        /*0076*/ 	.short	(.L_25 - .L_24)
	.align		4
.L_24:
        /*0078*/ 	.word	index@(.nv.constant0._Z13mat_scale_colPfiif)
        /*007c*/ 	.short	0x0380
        /*007e*/ 	.short	0x0014


	//----- nvinfo : EIATTR_SW_WAR
	.align		4
.L_25:
        /*0080*/ 	.byte	0x04, 0x36
        /*0082*/ 	.short	(.L_27 - .L_26)
.L_26:
        /*0084*/ 	.word	0x00000008
.L_27:


//--------------------- .nv.info._Z17mat_scale_non_colPfiif --------------------------
	.section	.nv.info._Z17mat_scale_non_colPfiif,"",@"SHT_CUDA_INFO"
	.sectionflags	@""
	.align	4


	//----- nvinfo : EIATTR_CUDA_API_VERSION
	.align		4
        /*0000*/ 	.byte	0x04, 0x37
        /*0002*/ 	.short	(.L_29 - .L_28)
.L_28:
        /*0004*/ 	.word	0x00000082


	//----- nvinfo : EIATTR_KPARAM_INFO
	.align		4
.L_29:
        /*0008*/ 	.byte	0x04, 0x17
        /*000a*/ 	.short	(.L_31 - .L_30)
.L_30:
        /*000c*/ 	.word	0x00000000
        /*0010*/ 	.short	0x0003
        /*0012*/ 	.short	0x0010
        /*0014*/ 	.byte	0x00, 0xf0, 0x11, 0x00


	//----- nvinfo : EIATTR_KPARAM_INFO
	.align		4
.L_31:
        /*0018*/ 	.byte	0x04, 0x17
        /*001a*/ 	.short	(.L_33 - .L_32)
.L_32:
        /*001c*/ 	.word	0x00000000
        /*0020*/ 	.short	0x0002
        /*0022*/ 	.short	0x000c
        /*0024*/ 	.byte	0x00, 0xf0, 0x11, 0x00


	//----- nvinfo : EIATTR_KPARAM_INFO
	.align		4
.L_33:
        /*0028*/ 	.byte	0x04, 0x17
        /*002a*/ 	.short	(.L_35 - .L_34)
.L_34:
        /*002c*/ 	.word	0x00000000
        /*0030*/ 	.short	0x0001
        /*0032*/ 	.short	0x0008
        /*0034*/ 	.byte	0x00, 0xf0, 0x11, 0x00


	//----- nvinfo : EIATTR_KPARAM_INFO
	.align		4
.L_35:
        /*0038*/ 	.byte	0x04, 0x17
        /*003a*/ 	.short	(.L_37 - .L_36)
.L_36:
        /*003c*/ 	.word	0x00000000
        /*0040*/ 	.short	0x0000
        /*0042*/ 	.short	0x0000
        /*0044*/ 	.byte	0x00, 0xf5, 0x21, 0x00


	//----- nvinfo : EIATTR_SPARSE_MMA_MASK
	.align		4
.L_37:
        /*0048*/ 	.byte	0x03, 0x50
        /*004a*/ 	.short	0x0000


	//----- nvinfo : EIATTR_MAXREG_COUNT
	.align		4
        /*004c*/ 	.byte	0x03, 0x1b
        /*004e*/ 	.short	0x00ff


	//----- nvinfo : EIATTR_MERCURY_ISA_VERSION
	.align		4
        /*0050*/ 	.byte	0x03, 0x5f
        /*0052*/ 	.short	0x0101


	//----- nvinfo : EIATTR_VRC_CTA_INIT_COUNT
	.align		4
        /*0054*/ 	.byte	0x02, 0x4a
	.zero		1
	.zero		1


	//----- nvinfo : EIATTR_EXIT_INSTR_OFFSETS
	.align		4
        /*0058*/ 	.byte	0x04, 0x1c
        /*005a*/ 	.short	(.L_39 - .L_38)


	//   ....[0]....
.L_38:
        /*005c*/ 	.word	0x00000080


	//   ....[1]....
        /*0060*/ 	.word	0x000004e0


	//   ....[2]....
        /*0064*/ 	.word	0x00000700


	//   ....[3]....
        /*0068*/ 	.word	0x00000860


	//   ....[4]....
        /*006c*/ 	.word	0x00000930


	//----- nvinfo : EIATTR_CBANK_PARAM_SIZE
	.align		4
.L_39:
        /*0070*/ 	.byte	0x03, 0x19
        /*0072*/ 	.short	0x0014


	//----- nvinfo : EIATTR_PARAM_CBANK
	.align		4
        /*0074*/ 	.byte	0x04, 0x0a
        /*0076*/ 	.short	(.L_41 - .L_40)
	.align		4
.L_40:
        /*0078*/ 	.word	index@(.nv.constant0._Z17mat_scale_non_colPfiif)
        /*007c*/ 	.short	0x0380
        /*007e*/ 	.short	0x0014


	//----- nvinfo : EIATTR_SW_WAR
	.align		4
.L_41:
        /*0080*/ 	.byte	0x04, 0x36
        /*0082*/ 	.short	(.L_43 - .L_42)
.L_42:
        /*0084*/ 	.word	0x00000008
.L_43:


//--------------------- .nv.callgraph             --------------------------
	.section	.nv.callgraph,"",@"SHT_CUDA_CALLGRAPH"
	.align	4
	.sectionentsize	8
	.align		4
        /*0000*/ 	.word	0x00000000
	.align		4
        /*0004*/ 	.word	0xffffffff
	.align		4
        /*0008*/ 	.word	0x00000000
	.align		4
        /*000c*/ 	.word	0xfffffffe
	.align		4
        /*0010*/ 	.word	0x00000000
	.align		4
        /*0014*/ 	.word	0xfffffffd
	.align		4
        /*0018*/ 	.word	0x00000000
	.align		4
        /*001c*/ 	.word	0xfffffffc


//--------------------- .text._Z13mat_scale_colPfiif --------------------------
	.section	.text._Z13mat_scale_colPfiif,"ax",@progbits
	.align	128
        .global         _Z13mat_scale_colPfiif
        .type           _Z13mat_scale_colPfiif,@function
        .size           _Z13mat_scale_colPfiif,(.L_x_12 - _Z13mat_scale_colPfiif)
        .other          _Z13mat_scale_colPfiif,@"STO_CUDA_ENTRY STV_DEFAULT"
_Z13mat_scale_colPfiif:
.text._Z13mat_scale_colPfiif:
[----:B------:R-:W-:Y:S01]  /*0000*/  LDC R1, c[0x0][0x37c] ;  /* 0x0000df00ff017b82 */ /* 0x000fe20000000800 */
[----:B------:R-:W0:Y:S07]  /*0010*/  S2R R5, SR_TID.X ;  /* 0x0000000000057919 */ /* 0x000e2e0000002100 */
[----:B------:R-:W0:Y:S08]  /*0020*/  S2UR UR4, SR_CTAID.X ;  /* 0x00000000000479c3 */ /* 0x000e300000002500 */
[----:B------:R-:W0:Y:S08]  /*0030*/  LDC R0, c[0x0][0x360] ;  /* 0x0000d800ff007b82 */ /* 0x000e300000000800 */
[----:B------:R-:W1:Y:S01]  /*0040*/  LDC.64 R2, c[0x0][0x388] ;  /* 0x0000e200ff027b82 */ /* 0x000e620000000a00 */
[----:B0-----:R-:W-:Y:S01]  /*0050*/  IMAD R0, R0, UR4, R5 ;  /* 0x0000000400007c24 */ /* 0x001fe2000f8e0205 */
[----:B-1----:R-:W-:-:S04]  /*0060*/  ISETP.GE.AND P0, PT, R2, 0x1, PT ;  /* 0x000000010200780c */ /* 0x002fc80003f06270 */
[----:B------:R-:W-:-:S13]  /*0070*/  ISETP.GE.OR P0, PT, R0, R3, !P0 ;  /* 0x000000030000720c */ /* 0x000fda0004706670 */
[----:B------:R-:W-:Y:S05]  /*0080*/  @P0 EXIT ;  /* 0x000000000000094d */ /* 0x000fea0003800000 */
[C---:B------:R-:W-:Y:S01]  /*0090*/  ISETP.GE.U32.AND P1, PT, R2.reuse, 0x10, PT ;  /* 0x000000100200780c */ /* 0x040fe20003f26070 */
[----:B------:R-:W0:Y:S01]  /*00a0*/  LDCU.64 UR4, c[0x0][0x358] ;  /* 0x00006b00ff0477ac */ /* 0x000e220008000a00 */
[----:B------:R-:W-:Y:S01]  /*00b0*/  LOP3.LUT R7, R2, 0xf, RZ, 0xc0, !PT ;  /* 0x0000000f02077812 */ /* 0x000fe200078ec0ff */
[----:B------:R-:W-:-:S03]  /*00c0*/  HFMA2 R4, -RZ, RZ, 0, 0 ;  /* 0x00000000ff047431 */ /* 0x000fc600000001ff */
[----:B------:R-:W-:-:S07]  /*00d0*/  ISETP.NE.AND P0, PT, R7, RZ, PT ;  /* 0x000000ff0700720c */ /* 0x000fce0003f05270 */
[----:B------:R-:W-:Y:S06]  /*00e0*/  @!P1 BRA `(.L_x_0) ;  /* 0x0000000400249947 */ /* 0x000fec0003800000 */
[----:B------:R-:W-:Y:S01]  /*00f0*/  LOP3.LUT R4, R2, 0x7ffffff0, RZ, 0xc0, !PT ;  /* 0x7ffffff002047812 */ /* 0x000fe200078ec0ff */
[----:B------:R-:W1:Y:S01]  /*0100*/  LDCU UR6, c[0x0][0x390] ;  /* 0x00007200ff0677ac */ /* 0x000e620008000800 */
[----:B------:R-:W-:Y:S02]  /*0110*/  MOV R6, R0 ;  /* 0x0000000000067202 */ /* 0x000fe40000000f00 */
[----:B------:R-:W-:-:S07]  /*0120*/  IADD3 R5, PT, PT, -R4, RZ, RZ ;  /* 0x000000ff04057210 */ /* 0x000fce0007ffe1ff */
.L_x_1:
[----:B---3--:R-:W2:Y:S02]  /*0130*/  LDC.64 R8, c[0x0][0x380] ;  /* 0x0000e000ff087b82 */ /* 0x008ea40000000a00 */
[----:B--2---:R-:W-:-:S05]  /*0140*/  IMAD.WIDE R8, R6, 0x4, R8 ;  /* 0x0000000406087825 */ /* 0x004fca00078e0208 */
[----:B0-----:R-:W1:Y:S02]  /*0150*/  LDG.E R10, desc[UR4][R8.64] ;  /* 0x00000004080a7981 */ /* 0x001e64000c1e1900 */
[----:B-1----:R-:W-:Y:S01]  /*0160*/  FMUL R17, R10, UR6 ;  /* 0x000000060a117c20 */ /* 0x002fe20008400000 */
[----:B------:R-:W-:-:S04]  /*0170*/  IMAD.WIDE R10, R3, 0x4, R8 ;  /* 0x00000004030a7825 */ /* 0x000fc800078e0208 */
[----:B------:R0:W-:Y:S04]  /*0180*/  STG.E desc[UR4][R8.64], R17 ;  /* 0x0000001108007986 */ /* 0x0001e8000c101904 */
[----:B------:R-:W2:Y:S02]  /*0190*/  LDG.E R12, desc[UR4][R10.64] ;  /* 0x000000040a0c7981 */ /* 0x000ea4000c1e1900 */
[----:B--2---:R-:W-:Y:S01]  /*01a0*/  FMUL R19, R12, UR6 ;  /* 0x000000060c137c20 */ /* 0x004fe20008400000 */
[----:B------:R-:W-:-:S04]  /*01b0*/  IMAD.WIDE R12, R3, 0x4, R10 ;  /* 0x00000004030c7825 */ /* 0x000fc800078e020a */
[----:B------:R1:W-:Y:S04]  /*01c0*/  STG.E desc[UR4][R10.64], R19 ;  /* 0x000000130a007986 */ /* 0x0003e8000c101904 */
[----:B------:R-:W2:Y:S02]  /*01d0*/  LDG.E R14, desc[UR4][R12.64] ;  /* 0x000000040c0e7981 */ /* 0x000ea4000c1e1900 */
[----:B--2---:R-:W-:Y:S01]  /*01e0*/  FMUL R21, R14, UR6 ;  /* 0x000000060e157c20 */ /* 0x004fe20008400000 */
[----:B------:R-:W-:-:S04]  /*01f0*/  IMAD.WIDE R14, R3, 0x4, R12 ;  /* 0x00000004030e7825 */ /* 0x000fc800078e020c */
[----:B------:R2:W-:Y:S04]  /*0200*/  STG.E desc[UR4][R12.64], R21 ;  /* 0x000000150c007986 */ /* 0x0005e8000c101904 */
[----:B------:R-:W3:Y:S01]  /*0210*/  LDG.E R16, desc[UR4][R14.64] ;  /* 0x000000040e107981 */ /* 0x000ee2000c1e1900 */
[----:B0-----:R-:W-:-:S04]  /*0220*/  IMAD.WIDE R8, R3, 0x4, R14 ;  /* 0x0000000403087825 */ /* 0x001fc800078e020e */
[----:B---3--:R-:W-:-:S05]  /*0230*/  FMUL R23, R16, UR6 ;  /* 0x0000000610177c20 */ /* 0x008fca0008400000 */
[----:B------:R0:W-:Y:S04]  /*0240*/  STG.E desc[UR4][R14.64], R23 ;  /* 0x000000170e007986 */ /* 0x0001e8000c101904 */
[----:B------:R-:W3:Y:S01]  /*0250*/  LDG.E R16, desc[UR4][R8.64] ;  /* 0x0000000408107981 */ /* 0x000ee2000c1e1900 */
[----:B-1----:R-:W-:-:S04]  /*0260*/  IMAD.WIDE R10, R3, 0x4, R8 ;  /* 0x00000004030a7825 */ /* 0x002fc800078e0208 */
[----:B---3--:R-:W-:-:S05]  /*0270*/  FMUL R17, R16, UR6 ;  /* 0x0000000610117c20 */ /* 0x008fca0008400000 */
[----:B------:R1:W-:Y:S04]  /*0280*/  STG.E desc[UR4][R8.64], R17 ;  /* 0x0000001108007986 */ /* 0x0003e8000c101904 */
[----:B------:R-:W3:Y:S01]  /*0290*/  LDG.E R16, desc[UR4][R10.64] ;  /* 0x000000040a107981 */ /* 0x000ee2000c1e1900 */
[----:B--2---:R-:W-:-:S04]  /*02a0*/  IMAD.WIDE R12, R3, 0x4, R10 ;  /* 0x00000004030c7825 */ /* 0x004fc800078e020a */
[----:B---3--:R-:W-:-:S05]  /*02b0*/  FMUL R19, R16, UR6 ;  /* 0x0000000610137c20 */ /* 0x008fca0008400000 */
        /* <DEDUP_REMOVED lines=29> */
[----:B------:R-:W4:Y:S01]  /*0490*/  LDG.E R16, desc[UR4][R10.64] ;  /* 0x000000040a107981 */ /* 0x000f22000c1e1900 */
[----:B-1----:R-:W-:-:S04]  /*04a0*/  IMAD.WIDE R12, R3, 0x4, R10 ;  /* 0x00000004030c7825 */ /* 0x002fc800078e020a */
[----:B----4-:R-:W-:-:S05]  /*04b0*/  FMUL R19, R16, UR6 ;  /* 0x0000000610137c20 */ /* 0x010fca0008400000 */
[----:B------:R3:W-:Y:S04]  /*04c0*/  STG.E desc[UR4][R10.64], R19 ;  /* 0x000000130a007986 */ /* 0x0007e8000c101904 */
[----:B------:R-:W4:Y:S01]  /*04d0*/  LDG.E R16, desc[UR4][R12.64] ;  /* 0x000000040c107981 */ /* 0x000f22000c1e1900 */
[----:B--2---:R-:W-:Y:S01]  /*04e0*/  IMAD.WIDE R14, R3, 0x4, R12 ;  /* 0x00000004030e7825 */ /* 0x004fe200078e020c */
[----:B------:R-:W-:-:S03]  /*04f0*/  IADD3 R5, PT, PT, R5, 0x10, RZ ;  /* 0x0000001005057810 */ /* 0x000fc60007ffe0ff */
[----:B----4-:R-:W-:-:S05]  /*0500*/  FMUL R21, R16, UR6 ;  /* 0x0000000610157c20 */ /* 0x010fca0008400000 */
[----:B------:R3:W-:Y:S04]  /*0510*/  STG.E desc[UR4][R12.64], R21 ;  /* 0x000000150c007986 */ /* 0x0007e8000c101904 */
[----:B------:R-:W2:Y:S01]  /*0520*/  LDG.E R16, desc[UR4][R14.64] ;  /* 0x000000040e107981 */ /* 0x000ea2000c1e1900 */
[----:B------:R-:W-:Y:S02]  /*0530*/  ISETP.NE.AND P1, PT, R5, RZ, PT ;  /* 0x000000ff0500720c */ /* 0x000fe40003f25270 */
[----:B------:R-:W-:Y:S01]  /*0540*/  LEA R6, R3, R6, 0x4 ;  /* 0x0000000603067211 */ /* 0x000fe200078e20ff */
[----:B--2---:R-:W-:-:S05]  /*0550*/  FMUL R23, R16, UR6 ;  /* 0x0000000610177c20 */ /* 0x004fca0008400000 */
[----:B------:R3:W-:Y:S05]  /*0560*/  STG.E desc[UR4][R14.64], R23 ;  /* 0x000000170e007986 */ /* 0x0007ea000c101904 */
[----:B------:R-:W-:Y:S05]  /*0570*/  @P1 BRA `(.L_x_1) ;  /* 0xfffffff800ec1947 */ /* 0x000fea000383ffff */
.L_x_0:
[----:B0-----:R-:W-:Y:S05]  /*0580*/  @!P0 EXIT ;  /* 0x000000000000894d */ /* 0x001fea0003800000 */
[----:B------:R-:W-:Y:S02]  /*0590*/  ISETP.GE.U32.AND P0, PT, R7, 0x8, PT ;  /* 0x000000080700780c */ /* 0x000fe40003f06070 */
[----:B---3--:R-:W-:-:S04]  /*05a0*/  LOP3.LUT R14, R2, 0x7, RZ, 0xc0, !PT ;  /* 0x00000007020e7812 */ /* 0x008fc800078ec0ff */
[----:B------:R-:W-:-:S07]  /*05b0*/  ISETP.NE.AND P1, PT, R14, RZ, PT ;  /* 0x000000ff0e00720c */ /* 0x000fce0003f25270 */
[----:B------:R-:W-:Y:S06]  /*05c0*/  @!P0 BRA `(.L_x_2) ;  /* 0x0000000000908947 */ /* 0x000fec0003800000 */
[----:B------:R-:W0:Y:S01]  /*05d0*/  LDC.64 R6, c[0x0][0x380] ;  /* 0x0000e000ff067b82 */ /* 0x000e220000000a00 */
[----:B------:R-:W-:Y:S01]  /*05e0*/  IMAD R5, R4, R3, R0 ;  /* 0x0000000304057224 */ /* 0x000fe200078e0200 */
[----:B------:R-:W1:Y:S03]  /*05f0*/  LDCU UR6, c[0x0][0x390] ;  /* 0x00007200ff0677ac */ /* 0x000e660008000800 */
[----:B0-----:R-:W-:-:S05]  /*0600*/  IMAD.WIDE R6, R5, 0x4, R6 ;  /* 0x0000000405067825 */ /* 0x001fca00078e0206 */
[----:B------:R-:W1:Y:S01]  /*0610*/  LDG.E R5, desc[UR4][R6.64] ;  /* 0x0000000406057981 */ /* 0x000e62000c1e1900 */
[----:B------:R-:W-:-:S04]  /*0620*/  IMAD.WIDE R8, R3, 0x4, R6 ;  /* 0x0000000403087825 */ /* 0x000fc800078e0206 */
[----:B-1----:R-:W-:-:S05]  /*0630*/  FMUL R5, R5, UR6 ;  /* 0x0000000605057c20 */ /* 0x002fca0008400000 */
        /* <DEDUP_REMOVED lines=21> */
[----:B------:R-:W2:Y:S01]  /*0790*/  LDG.E R16, desc[UR4][R10.64] ;  /* 0x000000040a107981 */ /* 0x000ea2000c1e1900 */
[----:B0-----:R-:W-:-:S04]  /*07a0*/  IMAD.WIDE R12, R3, 0x4, R10 ;  /* 0x00000004030c7825 */ /* 0x001fc800078e020a */
[----:B--2---:R-:W-:-:S05]  /*07b0*/  FMUL R17, R16, UR6 ;  /* 0x0000000610117c20 */ /* 0x004fca0008400000 */
[----:B------:R1:W-:Y:S04]  /*07c0*/  STG.E desc[UR4][R10.64], R17 ;  /* 0x000000110a007986 */ /* 0x0003e8000c101904 */
[----:B------:R-:W2:Y:S01]  /*07d0*/  LDG.E R16, desc[UR4][R12.64] ;  /* 0x000000040c107981 */ /* 0x000ea2000c1e1900 */
[----:B------:R-:W-:Y:S01]  /*07e0*/  IADD3 R4, PT, PT, R4, 0x8, RZ ;  /* 0x0000000804047810 */ /* 0x000fe20007ffe0ff */
[----:B--2---:R-:W-:-:S05]  /*07f0*/  FMUL R19, R16, UR6 ;  /* 0x0000000610137c20 */ /* 0x004fca0008400000 */
[----:B------:R1:W-:Y:S02]  /*0800*/  STG.E desc[UR4][R12.64], R19 ;  /* 0x000000130c007986 */ /* 0x0003e4000c101904 */
.L_x_2:
[----:B------:R-:W-:Y:S05]  /*0810*/  @!P1 EXIT ;  /* 0x000000000000994d */ /* 0x000fea0003800000 */
[----:B------:R-:W-:Y:S02]  /*0820*/  ISETP.GE.U32.AND P0, PT, R14, 0x4, PT ;  /* 0x000000040e00780c */ /* 0x000fe40003f06070 */
[----:B------:R-:W-:-:S04]  /*0830*/  LOP3.LUT R2, R2, 0x3, RZ, 0xc0, !PT ;  /* 0x0000000302027812 */ /* 0x000fc800078ec0ff */
[----:B------:R-:W-:-:S07]  /*0840*/  ISETP.NE.AND P1, PT, R2, RZ, PT ;  /* 0x000000ff0200720c */ /* 0x000fce0003f25270 */
[----:B------:R-:W-:Y:S06]  /*0850*/  @!P0 BRA `(.L_x_3) ;  /* 0x0000000000508947 */ /* 0x000fec0003800000 */
[----:B-1----:R-:W0:Y:S01]  /*0860*/  LDC.64 R6, c[0x0][0x380] ;  /* 0x0000e000ff067b82 */ /* 0x002e220000000a00 */
        /* <DEDUP_REMOVED lines=15> */
[----:B------:R-:W2:Y:S01]  /*0960*/  LDG.E R14, desc[UR4][R12.64] ;  /* 0x000000040c0e7981 */ /* 0x000ea2000c1e1900 */
[----:B------:R-:W-:Y:S01]  /*0970*/  IADD3 R4, PT, PT, R4, 0x4, RZ ;  /* 0x0000000404047810 */ /* 0x000fe20007ffe0ff */
[----:B--2---:R-:W-:-:S05]  /*0980*/  FMUL R19, R14, UR6 ;  /* 0x000000060e137c20 */ /* 0x004fca0008400000 */
[----:B------:R0:W-:Y:S02]  /*0990*/  STG.E desc[UR4][R12.64], R19 ;  /* 0x000000130c007986 */ /* 0x0001e4000c101904 */
.L_x_3:
[----:B------:R-:W-:Y:S05]  /*09a0*/  @!P1 EXIT ;  /* 0x000000000000994d */ /* 0x000fea0003800000 */
[----:B01----:R-:W0:Y:S01]  /*09b0*/  LDC.64 R6, c[0x0][0x380] ;  /* 0x0000e000ff067b82 */ /* 0x003e220000000a00 */
[----:B------:R-:W-:Y:S01]  /*09c0*/  IMAD R0, R4, R3, R0 ;  /* 0x0000000304007224 */ /* 0x000fe200078e0200 */
[----:B------:R-:W-:Y:S01]  /*09d0*/  IADD3 R2, PT, PT, -R2, RZ, RZ ;  /* 0x000000ff02027210 */ /* 0x000fe20007ffe1ff */
[----:B------:R-:W1:Y:S06]  /*09e0*/  LDCU UR6, c[0x0][0x390] ;  /* 0x00007200ff0677ac */ /* 0x000e6c0008000800 */
.L_x_4:
[----:B0-2---:R-:W-:-:S05]  /*09f0*/  IMAD.WIDE R4, R0, 0x4, R6 ;  /* 0x0000000400047825 */ /* 0x005fca00078e0206 */
[----:B------:R-:W1:Y:S01]  /*0a00*/  LDG.E R8, desc[UR4][R4.64] ;  /* 0x0000000404087981 */ /* 0x000e62000c1e1900 */
[----:B------:R-:W-:Y:S02]  /*0a10*/  IADD3 R2, PT, PT, R2, 0x1, RZ ;  /* 0x0000000102027810 */ /* 0x000fe40007ffe0ff */
[----:B------:R-:W-:Y:S02]  /*0a20*/  IADD3 R0, PT, PT, R0, R3, RZ ;  /* 0x0000000300007210 */ /* 0x000fe40007ffe0ff */
[----:B------:R-:W-:Y:S01]  /*0a30*/  ISETP.NE.AND P0, PT, R2, RZ, PT ;  /* 0x000000ff0200720c */ /* 0x000fe20003f05270 */
[----:B-1----:R-:W-:-:S05]  /*0a40*/  FMUL R9, R8, UR6 ;  /* 0x0000000608097c20 */ /* 0x002fca0008400000 */
[----:B------:R2:W-:Y:S07]  /*0a50*/  STG.E desc[UR4][R4.64], R9 ;  /* 0x0000000904007986 */ /* 0x0005ee000c101904 */
[----:B------:R-:W-:Y:S05]  /*0a60*/  @P0 BRA `(.L_x_4) ;  /* 0xfffffffc00e00947 */ /* 0x000fea000383ffff */
[----:B------:R-:W-:Y:S05]  /*0a70*/  EXIT ;  /* 0x000000000000794d */ /* 0x000fea0003800000 */
.L_x_5:
[----:B------:R-:W-:-:S00]  /*0a80*/  BRA `(.L_x_5) ;  /* 0xfffffffc00fc7947 */ /* 0x000fc0000383ffff */
[----:B------:R-:W-:-:S00]  /*0a90*/  NOP ;  /* 0x0000000000007918 */ /* 0x000fc00000000000 */
        /* <DEDUP_REMOVED lines=14> */
.L_x_12:


//--------------------- .text._Z17mat_scale_non_colPfiif --------------------------
	.section	.text._Z17mat_scale_non_colPfiif,"ax",@progbits
	.align	128
        .global         _Z17mat_scale_non_colPfiif
        .type           _Z17mat_scale_non_colPfiif,@function
        .size           _Z17mat_scale_non_colPfiif,(.L_x_13 - _Z17mat_scale_non_colPfiif)
        .other          _Z17mat_scale_non_colPfiif,@"STO_CUDA_ENTRY STV_DEFAULT"
_Z17mat_scale_non_colPfiif:
.text._Z17mat_scale_non_colPfiif:
        /* <DEDUP_REMOVED lines=12> */
[----:B------:R-:W-:Y:S02]  /*00c0*/  HFMA2 R7, -RZ, RZ, 0, 0 ;  /* 0x00000000ff077431 */ /* 0x000fe400000001ff */
[----:B------:R-:W-:Y:S01]  /*00d0*/  IMAD R0, R0, R3, RZ ;  /* 0x0000000300007224 */ /* 0x000fe200078e02ff */
[----:B------:R-:W-:-:S07]  /*00e0*/  ISETP.NE.AND P0, PT, R26, RZ, PT ;  /* 0x000000ff1a00720c */ /* 0x000fce0003f05270 */
[----:B------:R-:W-:Y:S06]  /*00f0*/  @!P1 BRA `(.L_x_6) ;  /* 0x0000000000f89947 */ /* 0x000fec0003800000 */
[----:B------:R-:W1:Y:S01]  /*0100*/  LDCU.64 UR4, c[0x0][0x380] ;  /* 0x00007000ff0477ac */ /* 0x000e620008000a00 */
[----:B------:R-:W-:Y:S02]  /*0110*/  LOP3.LUT R7, R3, 0x7ffffff0, RZ, 0xc0, !PT ;  /* 0x7ffffff003077812 */ /* 0x000fe400078ec0ff */
[----:B------:R-:W-:Y:S01]  /*0120*/  MOV R2, R0 ;  /* 0x0000000000027202 */ /* 0x000fe20000000f00 */
[----:B------:R-:W2:Y:S01]  /*0130*/  LDCU UR8, c[0x0][0x390] ;  /* 0x00007200ff0877ac */ /* 0x000ea20008000800 */
[----:B------:R-:W-:Y:S01]  /*0140*/  IADD3 R6, PT, PT, -R7, RZ, RZ ;  /* 0x000000ff07067210 */ /* 0x000fe20007ffe1ff */
[----:B-1----:R-:W-:-:S04]  /*0150*/  UIADD3 UR4, UP0, UPT, UR4, 0x20, URZ ;  /* 0x0000002004047890 */ /* 0x002fc8000ff1e0ff */
[----:B--2---:R-:W-:-:S12]  /*0160*/  UIADD3.X UR5, UPT, UPT, URZ, UR5, URZ, UP0, !UPT ;  /* 0x00000005ff057290 */ /* 0x004fd800087fe4ff */
.L_x_7:
[----:B----4-:R-:W-:Y:S02]  /*0170*/  MOV R4, UR4 ;  /* 0x0000000400047c02 */ /* 0x010fe40008000f00 */
[----:B------:R-:W-:-:S03]  /*0180*/  MOV R5, UR5 ;  /* 0x0000000500057c02 */ /* 0x000fc60008000f00 */
[----:B------:R-:W-:-:S05]  /*0190*/  IMAD.WIDE R4, R2, 0x4, R4 ;  /* 0x0000000402047825 */ /* 0x000fca00078e0204 */
[----:B0-----:R-:W2:Y:S04]  /*01a0*/  LDG.E R18, desc[UR6][R4.64+-0x20] ;  /* 0xffffe00604127981 */ /* 0x001ea8000c1e1900 */
[----:B------:R-:W3:Y:S04]  /*01b0*/  LDG.E R20, desc[UR6][R4.64+-0x1c] ;  /* 0xffffe40604147981 */ /* 0x000ee8000c1e1900 */
[----:B------:R-:W4:Y:S04]  /*01c0*/  LDG.E R22, desc[UR6][R4.64+-0x18] ;  /* 0xffffe80604167981 */ /* 0x000f28000c1e1900 */
[----:B------:R-:W5:Y:S04]  /*01d0*/  LDG.E R24, desc[UR6][R4.64+-0x14] ;  /* 0xffffec0604187981 */ /* 0x000f68000c1e1900 */
        /* <DEDUP_REMOVED lines=11> */
[----:B------:R-:W5:Y:S01]  /*0290*/  LDG.E R9, desc[UR6][R4.64+0x1c] ;  /* 0x00001c0604097981 */ /* 0x000f62000c1e1900 */
[----:B------:R-:W-:-:S02]  /*02a0*/  IADD3 R6, PT, PT, R6, 0x10, RZ ;  /* 0x0000001006067810 */ /* 0x000fc40007ffe0ff */
[----:B------:R-:W-:Y:S02]  /*02b0*/  IADD3 R2, PT, PT, R2, 0x10, RZ ;  /* 0x0000001002027810 */ /* 0x000fe40007ffe0ff */
[----:B------:R-:W-:Y:S01]  /*02c0*/  ISETP.NE.AND P1, PT, R6, RZ, PT ;  /* 0x000000ff0600720c */ /* 0x000fe20003f25270 */
[----:B--2---:R-:W-:Y:S01]  /*02d0*/  FMUL R19, R18, UR8 ;  /* 0x0000000812137c20 */ /* 0x004fe20008400000 */
[----:B---3--:R-:W-:-:S04]  /*02e0*/  FMUL R21, R20, UR8 ;  /* 0x0000000814157c20 */ /* 0x008fc80008400000 */
[----:B------:R0:W-:Y:S01]  /*02f0*/  STG.E desc[UR6][R4.64+-0x20], R19 ;  /* 0xffffe01304007986 */ /* 0x0001e2000c101906 */
[----:B----4-:R-:W-:-:S03]  /*0300*/  FMUL R23, R22, UR8 ;  /* 0x0000000816177c20 */ /* 0x010fc60008400000 */
[----:B------:R1:W-:Y:S01]  /*0310*/  STG.E desc[UR6][R4.64+-0x1c], R21 ;  /* 0xffffe41504007986 */ /* 0x0003e2000c101906 */
[----:B-----5:R-:W-:-:S03]  /*0320*/  FMUL R25, R24, UR8 ;  /* 0x0000000818197c20 */ /* 0x020fc60008400000 */
[----:B------:R2:W-:Y:S01]  /*0330*/  STG.E desc[UR6][R4.64+-0x18], R23 ;  /* 0xffffe81704007986 */ /* 0x0005e2000c101906 */
[----:B------:R-:W-:-:S03]  /*0340*/  FMUL R27, R27, UR8 ;  /* 0x000000081b1b7c20 */ /* 0x000fc60008400000 */
[----:B------:R3:W-:Y:S01]  /*0350*/  STG.E desc[UR6][R4.64+-0x14], R25 ;  /* 0xffffec1904007986 */ /* 0x0007e2000c101906 */
[----:B------:R-:W-:-:S03]  /*0360*/  FMUL R29, R28, UR8 ;  /* 0x000000081c1d7c20 */ /* 0x000fc60008400000 */
[----:B------:R4:W-:Y:S01]  /*0370*/  STG.E desc[UR6][R4.64+-0x10], R27 ;  /* 0xfffff01b04007986 */ /* 0x0009e2000c101906 */
[----:B------:R-:W-:-:S03]  /*0380*/  FMUL R17, R17, UR8 ;  /* 0x0000000811117c20 */ /* 0x000fc60008400000 */
[----:B------:R4:W-:Y:S01]  /*0390*/  STG.E desc[UR6][R4.64+-0xc], R29 ;  /* 0xfffff41d04007986 */ /* 0x0009e2000c101906 */
[----:B------:R-:W-:-:S03]  /*03a0*/  FMUL R13, R13, UR8 ;  /* 0x000000080d0d7c20 */ /* 0x000fc60008400000 */
[----:B------:R4:W-:Y:S01]  /*03b0*/  STG.E desc[UR6][R4.64+-0x8], R17 ;  /* 0xfffff81104007986 */ /* 0x0009e2000c101906 */
[----:B0-----:R-:W-:-:S03]  /*03c0*/  FMUL R19, R16, UR8 ;  /* 0x0000000810137c20 */ /* 0x001fc60008400000 */
[----:B------:R4:W-:Y:S01]  /*03d0*/  STG.E desc[UR6][R4.64+-0x4], R13 ;  /* 0xfffffc0d04007986 */ /* 0x0009e2000c101906 */
[----:B------:R-:W-:-:S03]  /*03e0*/  FMUL R15, R15, UR8 ;  /* 0x000000080f0f7c20 */ /* 0x000fc60008400000 */
[----:B------:R4:W-:Y:S01]  /*03f0*/  STG.E desc[UR6][R4.64], R19 ;  /* 0x0000001304007986 */ /* 0x0009e2000c101906 */
[----:B------:R-:W-:-:S03]  /*0400*/  FMUL R14, R14, UR8 ;  /* 0x000000080e0e7c20 */ /* 0x000fc60008400000 */
[----:B------:R4:W-:Y:S01]  /*0410*/  STG.E desc[UR6][R4.64+0x4], R15 ;  /* 0x0000040f04007986 */ /* 0x0009e2000c101906 */
[----:B-1----:R-:W-:-:S03]  /*0420*/  FMUL R21, R12, UR8 ;  /* 0x000000080c157c20 */ /* 0x002fc60008400000 */
[----:B------:R4:W-:Y:S01]  /*0430*/  STG.E desc[UR6][R4.64+0x8], R14 ;  /* 0x0000080e04007986 */ /* 0x0009e2000c101906 */
[----:B--2---:R-:W-:-:S03]  /*0440*/  FMUL R23, R8, UR8 ;  /* 0x0000000808177c20 */ /* 0x004fc60008400000 */
[----:B------:R4:W-:Y:S01]  /*0450*/  STG.E desc[UR6][R4.64+0xc], R21 ;  /* 0x00000c1504007986 */ /* 0x0009e2000c101906 */
[----:B------:R-:W-:-:S03]  /*0460*/  FMUL R11, R11, UR8 ;  /* 0x000000080b0b7c20 */ /* 0x000fc60008400000 */
[----:B------:R4:W-:Y:S01]  /*0470*/  STG.E desc[UR6][R4.64+0x10], R23 ;  /* 0x0000101704007986 */ /* 0x0009e2000c101906 */
[----:B---3--:R-:W-:-:S03]  /*0480*/  FMUL R25, R10, UR8 ;  /* 0x000000080a197c20 */ /* 0x008fc60008400000 */
[----:B------:R4:W-:Y:S01]  /*0490*/  STG.E desc[UR6][R4.64+0x14], R11 ;  /* 0x0000140b04007986 */ /* 0x0009e2000c101906 */
[----:B------:R-:W-:-:S03]  /*04a0*/  FMUL R9, R9, UR8 ;  /* 0x0000000809097c20 */ /* 0x000fc60008400000 */
[----:B------:R4:W-:Y:S04]  /*04b0*/  STG.E desc[UR6][R4.64+0x18], R25 ;  /* 0x0000181904007986 */ /* 0x0009e8000c101906 */
[----:B------:R4:W-:Y:S01]  /*04c0*/  STG.E desc[UR6][R4.64+0x1c], R9 ;  /* 0x00001c0904007986 */ /* 0x0009e2000c101906 */
[----:B------:R-:W-:Y:S05]  /*04d0*/  @P1 BRA `(.L_x_7) ;  /* 0xfffffffc00241947 */ /* 0x000fea000383ffff */
.L_x_6:
[----:B0-----:R-:W-:Y:S05]  /*04e0*/  @!P0 EXIT ;  /* 0x000000000000894d */ /* 0x001fea0003800000 */
[----:B------:R-:W-:Y:S02]  /*04f0*/  ISETP.GE.U32.AND P0, PT, R26, 0x8, PT ;  /* 0x000000081a00780c */ /* 0x000fe40003f06070 */
[----:B------:R-:W-:-:S04]  /*0500*/  LOP3.LUT R20, R3, 0x7, RZ, 0xc0, !PT ;  /* 0x0000000703147812 */ /* 0x000fc800078ec0ff */
[----:B------:R-:W-:-:S07]  /*0510*/  ISETP.NE.AND P1, PT, R20, RZ, PT ;  /* 0x000000ff1400720c */ /* 0x000fce0003f25270 */
[----:B------:R-:W-:Y:S06]  /*0520*/  @!P0 BRA `(.L_x_8) ;  /* 0x0000000000748947 */ /* 0x000fec0003800000 */
[----:B----4-:R-:W0:Y:S01]  /*0530*/  LDC.64 R4, c[0x0][0x380] ;  /* 0x0000e000ff047b82 */ /* 0x010e220000000a00 */
[----:B------:R-:W-:Y:S01]  /*0540*/  IADD3 R9, PT, PT, R0, R7, RZ ;  /* 0x0000000700097210 */ /* 0x000fe20007ffe0ff */
[----:B------:R-:W1:Y:S04]  /*0550*/  LDCU UR4, c[0x0][0x390] ;  /* 0x00007200ff0477ac */ /* 0x000e680008000800 */
[----:B0-----:R-:W-:-:S05]  /*0560*/  IMAD.WIDE R4, R9, 0x4, R4 ;  /* 0x0000000409047825 */ /* 0x001fca00078e0204 */
[----:B------:R-:W1:Y:S04]  /*0570*/  LDG.E R2, desc[UR6][R4.64] ;  /* 0x0000000604027981 */ /* 0x000e68000c1e1900 */
[----:B------:R-:W2:Y:S04]  /*0580*/  LDG.E R6, desc[UR6][R4.64+0x4] ;  /* 0x0000040604067981 */ /* 0x000ea8000c1e1900 */
[----:B------:R-:W3:Y:S04]  /*0590*/  LDG.E R8, desc[UR6][R4.64+0x8] ;  /* 0x0000080604087981 */ /* 0x000ee8000c1e1900 */
[----:B------:R-:W4:Y:S04]  /*05a0*/  LDG.E R10, desc[UR6][R4.64+0xc] ;  /* 0x00000c06040a7981 */ /* 0x000f28000c1e1900 */
[----:B------:R-:W5:Y:S04]  /*05b0*/  LDG.E R12, desc[UR6][R4.64+0x10] ;  /* 0x00001006040c7981 */ /* 0x000f68000c1e1900 */
[----:B------:R-:W5:Y:S04]  /*05c0*/  LDG.E R14, desc[UR6][R4.64+0x14] ;  /* 0x00001406040e7981 */ /* 0x000f68000c1e1900 */
[----:B------:R-:W5:Y:S04]  /*05d0*/  LDG.E R16, desc[UR6][R4.64+0x18] ;  /* 0x0000180604107981 */ /* 0x000f68000c1e1900 */
[----:B------:R-:W5:Y:S01]  /*05e0*/  LDG.E R18, desc[UR6][R4.64+0x1c] ;  /* 0x00001c0604127981 */ /* 0x000f62000c1e1900 */
[----:B------:R-:W-:Y:S01]  /*05f0*/  IADD3 R7, PT, PT, R7, 0x8, RZ ;  /* 0x0000000807077810 */ /* 0x000fe20007ffe0ff */
[----:B-1----:R-:W-:Y:S01]  /*0600*/  FMUL R9, R2, UR4 ;  /* 0x0000000402097c20 */ /* 0x002fe20008400000 */
[----:B--2---:R-:W-:-:S04]  /*0610*/  FMUL R11, R6, UR4 ;  /* 0x00000004060b7c20 */ /* 0x004fc80008400000 */
[----:B------:R0:W-:Y:S01]  /*0620*/  STG.E desc[UR6][R4.64], R9 ;  /* 0x0000000904007986 */ /* 0x0001e2000c101906 */
[----:B---3--:R-:W-:-:S03]  /*0630*/  FMUL R13, R8, UR4 ;  /* 0x00000004080d7c20 */ /* 0x008fc60008400000 */
        /* <DEDUP_REMOVED lines=10> */
[----:B------:R0:W-:Y:S04]  /*06e0*/  STG.E desc[UR6][R4.64+0x18], R21 ;  /* 0x0000181504007986 */ /* 0x0001e8000c101906 */
[----:B------:R0:W-:Y:S02]  /*06f0*/  STG.E desc[UR6][R4.64+0x1c], R23 ;  /* 0x00001c1704007986 */ /* 0x0001e4000c101906 */
.L_x_8:
[----:B------:R-:W-:Y:S05]  /*0700*/  @!P1 EXIT ;  /* 0x000000000000994d */ /* 0x000fea0003800000 */
[----:B------:R-:W-:Y:S02]  /*0710*/  ISETP.GE.U32.AND P0, PT, R20, 0x4, PT ;  /* 0x000000041400780c */ /* 0x000fe40003f06070 */
[----:B------:R-:W-:-:S04]  /*0720*/  LOP3.LUT R6, R3, 0x3, RZ, 0xc0, !PT ;  /* 0x0000000303067812 */ /* 0x000fc800078ec0ff */
[----:B------:R-:W-:-:S07]  /*0730*/  ISETP.NE.AND P1, PT, R6, RZ, PT ;  /* 0x000000ff0600720c */ /* 0x000fce0003f25270 */
[----:B------:R-:W-:Y:S06]  /*0740*/  @!P0 BRA `(.L_x_9) ;  /* 0x0000000000448947 */ /* 0x000fec0003800000 */
[----:B------:R-:W1:Y:S01]  /*0750*/  LDC.64 R2, c[0x0][0x380] ;  /* 0x0000e000ff027b82 */ /* 0x000e620000000a00 */
[----:B0---4-:R-:W-:Y:S01]  /*0760*/  IADD3 R5, PT, PT, R0, R7, RZ ;  /* 0x0000000700057210 */ /* 0x011fe20007ffe0ff */
[----:B------:R-:W0:Y:S04]  /*0770*/  LDCU UR4, c[0x0][0x390] ;  /* 0x00007200ff0477ac */ /* 0x000e280008000800 */
[----:B-1----:R-:W-:-:S05]  /*0780*/  IMAD.WIDE R2, R5, 0x4, R2 ;  /* 0x0000000405027825 */ /* 0x002fca00078e0202 */
[----:B------:R-:W0:Y:S04]  /*0790*/  LDG.E R4, desc[UR6][R2.64] ;  /* 0x0000000602047981 */ /* 0x000e28000c1e1900 */
[----:B------:R-:W2:Y:S04]  /*07a0*/  LDG.E R8, desc[UR6][R2.64+0x4] ;  /* 0x0000040602087981 */ /* 0x000ea8000c1e1900 */
[----:B------:R-:W3:Y:S04]  /*07b0*/  LDG.E R10, desc[UR6][R2.64+0x8] ;  /* 0x00000806020a7981 */ /* 0x000ee8000c1e1900 */
[----:B------:R-:W4:Y:S01]  /*07c0*/  LDG.E R12, desc[UR6][R2.64+0xc] ;  /* 0x00000c06020c7981 */ /* 0x000f22000c1e1900 */
[----:B------:R-:W-:Y:S01]  /*07d0*/  IADD3 R7, PT, PT, R7, 0x4, RZ ;  /* 0x0000000407077810 */ /* 0x000fe20007ffe0ff */
[----:B0-----:R-:W-:Y:S01]  /*07e0*/  FMUL R5, R4, UR4 ;  /* 0x0000000404057c20 */ /* 0x001fe20008400000 */
[----:B--2---:R-:W-:-:S04]  /*07f0*/  FMUL R9, R8, UR4 ;  /* 0x0000000408097c20 */ /* 0x004fc80008400000 */
[----:B------:R1:W-:Y:S01]  /*0800*/  STG.E desc[UR6][R2.64], R5 ;  /* 0x0000000502007986 */ /* 0x0003e2000c101906 */
[----:B---3--:R-:W-:-:S03]  /*0810*/  FMUL R11, R10, UR4 ;  /* 0x000000040a0b7c20 */ /* 0x008fc60008400000 */
[----:B------:R1:W-:Y:S01]  /*0820*/  STG.E desc[UR6][R2.64+0x4], R9 ;  /* 0x0000040902007986 */ /* 0x0003e2000c101906 */
[----:B----4-:R-:W-:-:S03]  /*0830*/  FMUL R13, R12, UR4 ;  /* 0x000000040c0d7c20 */ /* 0x010fc60008400000 */
[----:B------:R1:W-:Y:S04]  /*0840*/  STG.E desc[UR6][R2.64+0x8], R11 ;  /* 0x0000080b02007986 */ /* 0x0003e8000c101906 */
[----:B------:R1:W-:Y:S02]  /*0850*/  STG.E desc[UR6][R2.64+0xc], R13 ;  /* 0x00000c0d02007986 */ /* 0x0003e4000c101906 */
.L_x_9:
[----:B------:R-:W-:Y:S05]  /*0860*/  @!P1 EXIT ;  /* 0x000000000000994d */ /* 0x000fea0003800000 */
[----:B01--4-:R-:W0:Y:S01]  /*0870*/  LDC.64 R4, c[0x0][0x380] ;  /* 0x0000e000ff047b82 */ /* 0x013e220000000a00 */
[----:B------:R-:W-:Y:S01]  /*0880*/  IADD3 R7, PT, PT, R0, R7, RZ ;  /* 0x0000000700077210 */ /* 0x000fe20007ffe0ff */
[----:B------:R-:W1:Y:S01]  /*0890*/  LDCU UR4, c[0x0][0x390] ;  /* 0x00007200ff0477ac */ /* 0x000e620008000800 */
[----:B------:R-:W-:-:S07]  /*08a0*/  IADD3 R6, PT, PT, -R6, RZ, RZ ;  /* 0x000000ff06067210 */ /* 0x000fce0007ffe1ff */
.L_x_10:
[----:B0-2---:R-:W-:-:S05]  /*08b0*/  IMAD.WIDE R2, R7, 0x4, R4 ;  /* 0x0000000407027825 */ /* 0x005fca00078e0204 */
[----:B------:R-:W1:Y:S01]  /*08c0*/  LDG.E R0, desc[UR6][R2.64] ;  /* 0x0000000602007981 */ /* 0x000e62000c1e1900 */
[----:B------:R-:W-:Y:S02]  /*08d0*/  IADD3 R6, PT, PT, R6, 0x1, RZ ;  /* 0x0000000106067810 */ /* 0x000fe40007ffe0ff */
[----:B------:R-:W-:Y:S02]  /*08e0*/  IADD3 R7, PT, PT, R7, 0x1, RZ ;  /* 0x0000000107077810 */ /* 0x000fe40007ffe0ff */
[----:B------:R-:W-:Y:S01]  /*08f0*/  ISETP.NE.AND P0, PT, R6, RZ, PT ;  /* 0x000000ff0600720c */ /* 0x000fe20003f05270 */
[----:B-1----:R-:W-:-:S05]  /*0900*/  FMUL R9, R0, UR4 ;  /* 0x0000000400097c20 */ /* 0x002fca0008400000 */
[----:B------:R2:W-:Y:S07]  /*0910*/  STG.E desc[UR6][R2.64], R9 ;  /* 0x0000000902007986 */ /* 0x0005ee000c101906 */
[----:B------:R-:W-:Y:S05]  /*0920*/  @P0 BRA `(.L_x_10) ;  /* 0xfffffffc00e00947 */ /* 0x000fea000383ffff */
[----:B------:R-:W-:Y:S05]  /*0930*/  EXIT ;  /* 0x000000000000794d */ /* 0x000fea0003800000 */
.L_x_11:
        /* <DEDUP_REMOVED lines=12> */
.L_x_13:


//--------------------- .nv.shared.reserved.0     --------------------------
	.section	.nv.shared.reserved.0,"aw",@nobits
	.weak		__nv_reservedSMEM_offset_0_alias
	.size		__nv_reservedSMEM_offset_0_alias, 0, 64
	.other		__nv_reservedSMEM_offset_0_alias,@"STO_CUDA_RESERVED_SHARED STV_DEFAULT"
__nv_reservedSMEM_offset_0_alias:
	.zero		0
	.zero		64


//--------------------- .nv.constant0._Z13mat_scale_colPfiif --------------------------
	.section	.nv.constant0._Z13mat_scale_colPfiif,"a",@progbits
	.sectionflags	@""
	.align	4
.nv.constant0._Z13mat_scale_colPfiif:
	.zero		916


//--------------------- .nv.constant0._Z17mat_scale_non_colPfiif --------------------------
	.section	.nv.constant0._Z17mat_scale_non_colPfiif,"a",@progbits
	.sectionflags	@""
	.align	4
.nv.constant0._Z17mat_scale_non_colPfiif:
	.zero		916


//--------------------- SYMBOLS --------------------------

	.type		.nv.reservedSmem.offset0,@object
	.size		.nv.reservedSmem.offset0,0x4
